//
// Generated by NVIDIA NVVM Compiler
//
// Compiler Build ID: CL-36424714
// Cuda compilation tools, release 13.0, V13.0.88
// Based on NVVM 20.0.0
//

.version 9.0
.target sm_100
.address_size 64

	// .globl	_Z9addKernelPKfS0_Pfi

.visible .entry _Z9addKernelPKfS0_Pfi(
	.param .u64 .ptr .align 1 _Z9addKernelPKfS0_Pfi_param_0,
	.param .u64 .ptr .align 1 _Z9addKernelPKfS0_Pfi_param_1,
	.param .u64 .ptr .align 1 _Z9addKernelPKfS0_Pfi_param_2,
	.param .u32 _Z9addKernelPKfS0_Pfi_param_3
)
{
	.reg .pred 	%p<2>;
	.reg .b32 	%r<6>;
	.reg .b32 	%f<4>;
	.reg .b64 	%rd<11>;

	ld.param.u64 	%rd1, [_Z9addKernelPKfS0_Pfi_param_0];
	ld.param.u64 	%rd2, [_Z9addKernelPKfS0_Pfi_param_1];
	ld.param.u64 	%rd3, [_Z9addKernelPKfS0_Pfi_param_2];
	ld.param.u32 	%r2, [_Z9addKernelPKfS0_Pfi_param_3];
	mov.u32 	%r3, %ctaid.x;
	mov.u32 	%r4, %ntid.x;
	mov.u32 	%r5, %tid.x;
	mad.lo.s32 	%r1, %r3, %r4, %r5;
	setp.ge.s32 	%p1, %r1, %r2;
	@%p1 bra 	$L__BB0_2;
	cvta.to.global.u64 	%rd4, %rd1;
	cvta.to.global.u64 	%rd5, %rd2;
	cvta.to.global.u64 	%rd6, %rd3;
	mul.wide.s32 	%rd7, %r1, 4;
	add.s64 	%rd8, %rd4, %rd7;
	ld.global.f32 	%f1, [%rd8];
	add.s64 	%rd9, %rd5, %rd7;
	ld.global.f32 	%f2, [%rd9];
	add.f32 	%f3, %f1, %f2;
	add.s64 	%rd10, %rd6, %rd7;
	st.global.f32 	[%rd10], %f3;
$L__BB0_2:
	ret;

}
	// .globl	_Z15scalarMulKernelPffi
.visible .entry _Z15scalarMulKernelPffi(
	.param .u64 .ptr .align 1 _Z15scalarMulKernelPffi_param_0,
	.param .f32 _Z15scalarMulKernelPffi_param_1,
	.param .u32 _Z15scalarMulKernelPffi_param_2
)
{
	.reg .pred 	%p<2>;
	.reg .b32 	%r<6>;
	.reg .b32 	%f<4>;
	.reg .b64 	%rd<5>;

	ld.param.u64 	%rd1, [_Z15scalarMulKernelPffi_param_0];
	ld.param.f32 	%f1, [_Z15scalarMulKernelPffi_param_1];
	ld.param.u32 	%r2, [_Z15scalarMulKernelPffi_param_2];
	mov.u32 	%r3, %ctaid.x;
	mov.u32 	%r4, %ntid.x;
	mov.u32 	%r5, %tid.x;
	mad.lo.s32 	%r1, %r3, %r4, %r5;
	setp.ge.s32 	%p1, %r1, %r2;
	@%p1 bra 	$L__BB1_2;
	cvta.to.global.u64 	%rd2, %rd1;
	mul.wide.s32 	%rd3, %r1, 4;
	add.s64 	%rd4, %rd2, %rd3;
	ld.global.f32 	%f2, [%rd4];
	mul.f32 	%f3, %f1, %f2;
	st.global.f32 	[%rd4], %f3;
$L__BB1_2:
	ret;

}
	// .globl	_Z12matMulKernelPKfS0_Pfiii
.visible .entry _Z12matMulKernelPKfS0_Pfiii(
	.param .u64 .ptr .align 1 _Z12matMulKernelPKfS0_Pfiii_param_0,
	.param .u64 .ptr .align 1 _Z12matMulKernelPKfS0_Pfiii_param_1,
	.param .u64 .ptr .align 1 _Z12matMulKernelPKfS0_Pfiii_param_2,
	.param .u32 _Z12matMulKernelPKfS0_Pfiii_param_3,
	.param .u32 _Z12matMulKernelPKfS0_Pfiii_param_4,
	.param .u32 _Z12matMulKernelPKfS0_Pfiii_param_5
)
{
	.reg .pred 	%p<13>;
	.reg .b32 	%r<41>;
	.reg .b32 	%f<68>;
	.reg .b64 	%rd<53>;

	ld.param.u64 	%rd7, [_Z12matMulKernelPKfS0_Pfiii_param_0];
	ld.param.u64 	%rd8, [_Z12matMulKernelPKfS0_Pfiii_param_1];
	ld.param.u64 	%rd6, [_Z12matMulKernelPKfS0_Pfiii_param_2];
	ld.param.u32 	%r20, [_Z12matMulKernelPKfS0_Pfiii_param_3];
	ld.param.u32 	%r18, [_Z12matMulKernelPKfS0_Pfiii_param_4];
	ld.param.u32 	%r19, [_Z12matMulKernelPKfS0_Pfiii_param_5];
	cvta.to.global.u64 	%rd1, %rd8;
	cvta.to.global.u64 	%rd2, %rd7;
	mov.u32 	%r21, %ctaid.y;
	mov.u32 	%r22, %ntid.y;
	mov.u32 	%r23, %tid.y;
	mad.lo.s32 	%r1, %r21, %r22, %r23;
	mov.u32 	%r24, %ctaid.x;
	mov.u32 	%r25, %ntid.x;
	mov.u32 	%r26, %tid.x;
	mad.lo.s32 	%r2, %r24, %r25, %r26;
	setp.ge.s32 	%p1, %r1, %r20;
	setp.ge.s32 	%p2, %r2, %r19;
	or.pred  	%p3, %p1, %p2;
	@%p3 bra 	$L__BB2_14;
	setp.lt.s32 	%p4, %r18, 1;
	mov.f32 	%f67, 0f00000000;
	@%p4 bra 	$L__BB2_13;
	mul.lo.s32 	%r3, %r18, %r1;
	and.b32  	%r4, %r18, 7;
	setp.lt.u32 	%p5, %r18, 8;
	mov.f32 	%f67, 0f00000000;
	mov.b32 	%r39, 0;
	@%p5 bra 	$L__BB2_5;
	and.b32  	%r39, %r18, 2147483640;
	neg.s32 	%r37, %r39;
	shl.b32 	%r7, %r19, 3;
	mul.wide.u32 	%rd9, %r3, 4;
	add.s64 	%rd10, %rd9, %rd2;
	add.s64 	%rd52, %rd10, 16;
	mov.f32 	%f67, 0f00000000;
	mul.wide.s32 	%rd13, %r19, 4;
	mov.u32 	%r36, %r2;
$L__BB2_4:
	.pragma "nounroll";
	ld.global.f32 	%f17, [%rd52+-16];
	mul.wide.s32 	%rd11, %r36, 4;
	add.s64 	%rd12, %rd1, %rd11;
	ld.global.f32 	%f18, [%rd12];
	fma.rn.f32 	%f19, %f17, %f18, %f67;
	ld.global.f32 	%f20, [%rd52+-12];
	add.s64 	%rd14, %rd12, %rd13;
	ld.global.f32 	%f21, [%rd14];
	fma.rn.f32 	%f22, %f20, %f21, %f19;
	ld.global.f32 	%f23, [%rd52+-8];
	add.s64 	%rd15, %rd14, %rd13;
	ld.global.f32 	%f24, [%rd15];
	fma.rn.f32 	%f25, %f23, %f24, %f22;
	ld.global.f32 	%f26, [%rd52+-4];
	add.s64 	%rd16, %rd15, %rd13;
	ld.global.f32 	%f27, [%rd16];
	fma.rn.f32 	%f28, %f26, %f27, %f25;
	ld.global.f32 	%f29, [%rd52];
	add.s64 	%rd17, %rd16, %rd13;
	ld.global.f32 	%f30, [%rd17];
	fma.rn.f32 	%f31, %f29, %f30, %f28;
	ld.global.f32 	%f32, [%rd52+4];
	add.s64 	%rd18, %rd17, %rd13;
	ld.global.f32 	%f33, [%rd18];
	fma.rn.f32 	%f34, %f32, %f33, %f31;
	ld.global.f32 	%f35, [%rd52+8];
	add.s64 	%rd19, %rd18, %rd13;
	ld.global.f32 	%f36, [%rd19];
	fma.rn.f32 	%f37, %f35, %f36, %f34;
	ld.global.f32 	%f38, [%rd52+12];
	add.s64 	%rd20, %rd19, %rd13;
	ld.global.f32 	%f39, [%rd20];
	fma.rn.f32 	%f67, %f38, %f39, %f37;
	add.s32 	%r37, %r37, 8;
	add.s32 	%r36, %r36, %r7;
	add.s64 	%rd52, %rd52, 32;
	setp.ne.s32 	%p6, %r37, 0;
	@%p6 bra 	$L__BB2_4;
$L__BB2_5:
	setp.eq.s32 	%p7, %r4, 0;
	@%p7 bra 	$L__BB2_13;
	and.b32  	%r13, %r18, 3;
	setp.lt.u32 	%p8, %r4, 4;
	@%p8 bra 	$L__BB2_8;
	add.s32 	%r28, %r39, %r3;
	mul.wide.u32 	%rd21, %r28, 4;
	add.s64 	%rd22, %rd2, %rd21;
	ld.global.f32 	%f41, [%rd22];
	mad.lo.s32 	%r29, %r39, %r19, %r2;
	mul.wide.s32 	%rd23, %r29, 4;
	add.s64 	%rd24, %rd1, %rd23;
	ld.global.f32 	%f42, [%rd24];
	fma.rn.f32 	%f43, %f41, %f42, %f67;
	cvt.u64.u32 	%rd25, %r3;
	cvt.u64.u32 	%rd26, %r39;
	add.s64 	%rd27, %rd26, %rd25;
	shl.b64 	%rd28, %rd27, 2;
	add.s64 	%rd29, %rd2, %rd28;
	ld.global.f32 	%f44, [%rd29+4];
	mul.wide.s32 	%rd30, %r19, 4;
	add.s64 	%rd31, %rd24, %rd30;
	ld.global.f32 	%f45, [%rd31];
	fma.rn.f32 	%f46, %f44, %f45, %f43;
	ld.global.f32 	%f47, [%rd29+8];
	add.s64 	%rd32, %rd31, %rd30;
	ld.global.f32 	%f48, [%rd32];
	fma.rn.f32 	%f49, %f47, %f48, %f46;
	ld.global.f32 	%f50, [%rd29+12];
	add.s64 	%rd33, %rd32, %rd30;
	ld.global.f32 	%f51, [%rd33];
	fma.rn.f32 	%f67, %f50, %f51, %f49;
	add.s32 	%r39, %r39, 4;
$L__BB2_8:
	setp.eq.s32 	%p9, %r13, 0;
	@%p9 bra 	$L__BB2_13;
	setp.eq.s32 	%p10, %r13, 1;
	@%p10 bra 	$L__BB2_11;
	add.s32 	%r30, %r39, %r3;
	mul.wide.u32 	%rd34, %r30, 4;
	add.s64 	%rd35, %rd2, %rd34;
	ld.global.f32 	%f53, [%rd35];
	mad.lo.s32 	%r31, %r39, %r19, %r2;
	mul.wide.s32 	%rd36, %r31, 4;
	add.s64 	%rd37, %rd1, %rd36;
	ld.global.f32 	%f54, [%rd37];
	fma.rn.f32 	%f55, %f53, %f54, %f67;
	cvt.u64.u32 	%rd38, %r3;
	cvt.u64.u32 	%rd39, %r39;
	add.s64 	%rd40, %rd39, %rd38;
	shl.b64 	%rd41, %rd40, 2;
	add.s64 	%rd42, %rd2, %rd41;
	ld.global.f32 	%f56, [%rd42+4];
	mul.wide.s32 	%rd43, %r19, 4;
	add.s64 	%rd44, %rd37, %rd43;
	ld.global.f32 	%f57, [%rd44];
	fma.rn.f32 	%f67, %f56, %f57, %f55;
	add.s32 	%r39, %r39, 2;
$L__BB2_11:
	and.b32  	%r32, %r18, 1;
	setp.eq.b32 	%p11, %r32, 1;
	not.pred 	%p12, %p11;
	@%p12 bra 	$L__BB2_13;
	add.s32 	%r33, %r39, %r3;
	mul.wide.u32 	%rd45, %r33, 4;
	add.s64 	%rd46, %rd2, %rd45;
	ld.global.f32 	%f58, [%rd46];
	mad.lo.s32 	%r34, %r39, %r19, %r2;
	mul.wide.s32 	%rd47, %r34, 4;
	add.s64 	%rd48, %rd1, %rd47;
	ld.global.f32 	%f59, [%rd48];
	fma.rn.f32 	%f67, %f58, %f59, %f67;
$L__BB2_13:
	mad.lo.s32 	%r35, %r19, %r1, %r2;
	cvta.to.global.u64 	%rd49, %rd6;
	mul.wide.s32 	%rd50, %r35, 4;
	add.s64 	%rd51, %rd49, %rd50;
	st.global.f32 	[%rd51], %f67;
$L__BB2_14:
	ret;

}


// ===== COMPILED SASS (sm_100) =====

	.target	sm_100

	.elftype	@"ET_EXEC"


//--------------------- .note.nv.tkinfo           --------------------------
	.section	.note.nv.tkinfo,"",@"SHT_NOTE"
	.sectionflags	@"SHF_NOTE_NV_TKINFO"
	.tkinfo
        /*0018*/ 	.word	0x00000002
        /*0030*/ 	.string	""
        /*0030*/ 	.string	"ptxas"
        /*0030*/ 	.string	"Cuda compilation tools, release 13.0, V13.0.88"
        /*0030*/ 	.string	"Build cuda_13.0.r13.0/compiler.36424714_0"
        /*0030*/ 	.string	"-arch sm_100 -m 64 "



//--------------------- .note.nv.cuinfo           --------------------------
	.section	.note.nv.cuinfo,"",@"SHT_NOTE"
	.sectionflags	@"SHF_NOTE_NV_CUINFO"
        /*0018*/ 	.short	0x0002
        /*001a*/ 	.short	0x0064
        /*001c*/ 	.short	0x0082
	.zero		2


//--------------------- .nv.info                  --------------------------
	.section	.nv.info,"",@"SHT_CUDA_INFO"
	.align	4


	//----- nvinfo : EIATTR_REGCOUNT
	.align		4
        /*0000*/ 	.byte	0x04, 0x2f
        /*0002*/ 	.short	(.L_1 - .L_0)
	.align		4
.L_0:
        /*0004*/ 	.word	index@(_Z9addKernelPKfS0_Pfi)
        /*0008*/ 	.word	0x0000000c


	//----- nvinfo : EIATTR_FRAME_SIZE
	.align		4
.L_1:
        /*000c*/ 	.byte	0x04, 0x11
        /*000e*/ 	.short	(.L_3 - .L_2)
	.align		4
.L_2:
        /*0010*/ 	.word	index@(_Z9addKernelPKfS0_Pfi)
        /*0014*/ 	.word	0x00000000


	//----- nvinfo : EIATTR_REGCOUNT
	.align		4
.L_3:
        /*0018*/ 	.byte	0x04, 0x2f
        /*001a*/ 	.short	(.L_5 - .L_4)
	.align		4
.L_4:
        /*001c*/ 	.word	index@(_Z15scalarMulKernelPffi)
        /*0020*/ 	.word	0x00000008


	//----- nvinfo : EIATTR_FRAME_SIZE
	.align		4
.L_5:
        /*0024*/ 	.byte	0x04, 0x11
        /*0026*/ 	.short	(.L_7 - .L_6)
	.align		4
.L_6:
        /*0028*/ 	.word	index@(_Z15scalarMulKernelPffi)
        /*002c*/ 	.word	0x00000000


	//----- nvinfo : EIATTR_REGCOUNT
	.align		4
.L_7:
        /*0030*/ 	.byte	0x04, 0x2f
        /*0032*/ 	.short	(.L_9 - .L_8)
	.align		4
.L_8:
        /*0034*/ 	.word	index@(_Z12matMulKernelPKfS0_Pfiii)
        /*0038*/ 	.word	0x00000020


	//----- nvinfo : EIATTR_FRAME_SIZE
	.align		4
.L_9:
        /*003c*/ 	.byte	0x04, 0x11
        /*003e*/ 	.short	(.L_11 - .L_10)
	.align		4
.L_10:
        /*0040*/ 	.word	index@(_Z12matMulKernelPKfS0_Pfiii)
        /*0044*/ 	.word	0x00000000


	//----- nvinfo : EIATTR_MIN_STACK_SIZE
	.align		4
.L_11:
        /*0048*/ 	.byte	0x04, 0x12
        /*004a*/ 	.short	(.L_13 - .L_12)
	.align		4
.L_12:
        /*004c*/ 	.word	index@(_Z12matMulKernelPKfS0_Pfiii)
        /*0050*/ 	.word	0x00000000


	//----- nvinfo : EIATTR_MIN_STACK_SIZE
	.align		4
.L_13:
        /*0054*/ 	.byte	0x04, 0x12
        /*0056*/ 	.short	(.L_15 - .L_14)
	.align		4
.L_14:
        /*0058*/ 	.word	index@(_Z15scalarMulKernelPffi)
        /*005c*/ 	.word	0x00000000


	//----- nvinfo : EIATTR_MIN_STACK_SIZE
	.align		4
.L_15:
        /*0060*/ 	.byte	0x04, 0x12
        /*0062*/ 	.short	(.L_17 - .L_16)
	.align		4
.L_16:
        /*0064*/ 	.word	index@(_Z9addKernelPKfS0_Pfi)
        /*0068*/ 	.word	0x00000000
.L_17:


//--------------------- .nv.compat                --------------------------
	.section	.nv.compat,"",@"SHT_CUDA_COMPAT_INFO"
	.align	4
        /*0000*/ 	.byte	0x02, 0x09, 0x00, 0x00, 0x02, 0x02, 0x01, 0x00, 0x02, 0x05, 0x05, 0x00, 0x03, 0x07, 0x01, 0x01
        /*0010*/ 	.byte	0x02, 0x03, 0x00, 0x00, 0x02, 0x06, 0x01, 0x00, 0x04, 0x0b, 0x08, 0x00, 0x09, 0x00, 0x00, 0x00
        /*0020*/ 	.byte	0x00, 0x00, 0x00, 0x00


//--------------------- .nv.info._Z12matMulKernelPKfS0_Pfiii --------------------------
	.section	.nv.info._Z12matMulKernelPKfS0_Pfiii,"",@"SHT_CUDA_INFO"
	.sectionflags	@""
	.align	4


	//----- nvinfo : EIATTR_CUDA_API_VERSION
	.align		4
        /*0000*/ 	.byte	0x04, 0x37
        /*0002*/ 	.short	(.L_19 - .L_18)
.L_18:
        /*0004*/ 	.word	0x00000082


	//----- nvinfo : EIATTR_KPARAM_INFO
	.align		4
.L_19:
        /*0008*/ 	.byte	0x04, 0x17
        /*000a*/ 	.short	(.L_21 - .L_20)
.L_20:
        /*000c*/ 	.word	0x00000000
        /*0010*/ 	.short	0x0005
        /*0012*/ 	.short	0x0020
        /*0014*/ 	.byte	0x00, 0xf0, 0x11, 0x00


	//----- nvinfo : EIATTR_KPARAM_INFO
	.align		4
.L_21:
        /*0018*/ 	.byte	0x04, 0x17
        /*001a*/ 	.short	(.L_23 - .L_22)
.L_22:
        /*001c*/ 	.word	0x00000000
        /*0020*/ 	.short	0x0004
        /*0022*/ 	.short	0x001c
        /*0024*/ 	.byte	0x00, 0xf0, 0x11, 0x00


	//----- nvinfo : EIATTR_KPARAM_INFO
	.align		4
.L_23:
        /*0028*/ 	.byte	0x04, 0x17
        /*002a*/ 	.short	(.L_25 - .L_24)
.L_24:
        /*002c*/ 	.word	0x00000000
        /*0030*/ 	.short	0x0003
        /*0032*/ 	.short	0x0018
        /*0034*/ 	.byte	0x00, 0xf0, 0x11, 0x00


	//----- nvinfo : EIATTR_KPARAM_INFO
	.align		4
.L_25:
        /*0038*/ 	.byte	0x04, 0x17
        /*003a*/ 	.short	(.L_27 - .L_26)
.L_26:
        /*003c*/ 	.word	0x00000000
        /*0040*/ 	.short	0x0002
        /*0042*/ 	.short	0x0010
        /*0044*/ 	.byte	0x00, 0xf5, 0x21, 0x00


	//----- nvinfo : EIATTR_KPARAM_INFO
	.align		4
.L_27:
        /*0048*/ 	.byte	0x04, 0x17
        /*004a*/ 	.short	(.L_29 - .L_28)
.L_28:
        /*004c*/ 	.word	0x00000000
        /*0050*/ 	.short	0x0001
        /*0052*/ 	.short	0x0008
        /*0054*/ 	.byte	0x00, 0xf5, 0x21, 0x00


	//----- nvinfo : EIATTR_KPARAM_INFO
	.align		4
.L_29:
        /*0058*/ 	.byte	0x04, 0x17
        /*005a*/ 	.short	(.L_31 - .L_30)
.L_30:
        /*005c*/ 	.word	0x00000000
        /*0060*/ 	.short	0x0000
        /*0062*/ 	.short	0x0000
        /*0064*/ 	.byte	0x00, 0xf5, 0x21, 0x00


	//----- nvinfo : EIATTR_SPARSE_MMA_MASK
	.align		4
.L_31:
        /*0068*/ 	.byte	0x03, 0x50
        /*006a*/ 	.short	0x0000


	//----- nvinfo : EIATTR_MAXREG_COUNT
	.align		4
        /*006c*/ 	.byte	0x03, 0x1b
        /*006e*/ 	.short	0x00ff


	//----- nvinfo : EIATTR_MERCURY_ISA_VERSION
	.align		4
        /*0070*/ 	.byte	0x03, 0x5f
        /*0072*/ 	.short	0x0101


	//----- nvinfo : EIATTR_VRC_CTA_INIT_COUNT
	.align		4
        /*0074*/ 	.byte	0x02, 0x4a
	.zero		1
	.zero		1


	//----- nvinfo : EIATTR_EXIT_INSTR_OFFSETS
	.align		4
        /*0078*/ 	.byte	0x04, 0x1c
        /*007a*/ 	.short	(.L_33 - .L_32)


	//   ....[0]....
.L_32:
        /*007c*/ 	.word	0x000000d0


	//   ....[1]....
        /*0080*/ 	.word	0x000008f0


	//----- nvinfo : EIATTR_CBANK_PARAM_SIZE
	.align		4
.L_33:
        /*0084*/ 	.byte	0x03, 0x19
        /*0086*/ 	.short	0x0024


	//----- nvinfo : EIATTR_PARAM_CBANK
	.align		4
        /*0088*/ 	.byte	0x04, 0x0a
        /*008a*/ 	.short	(.L_35 - .L_34)
	.align		4
.L_34:
        /*008c*/ 	.word	index@(.nv.constant0._Z12matMulKernelPKfS0_Pfiii)
        /*0090*/ 	.short	0x0380
        /*0092*/ 	.short	0x0024


	//----- nvinfo : EIATTR_SW_WAR
	.align		4
.L_35:
        /*0094*/ 	.byte	0x04, 0x36
        /*0096*/ 	.short	(.L_37 - .L_36)
.L_36:
        /*0098*/ 	.word	0x00000008
.L_37:


//--------------------- .nv.info._Z15scalarMulKernelPffi --------------------------
	.section	.nv.info._Z15scalarMulKernelPffi,"",@"SHT_CUDA_INFO"
	.sectionflags	@""
	.align	4


	//----- nvinfo : EIATTR_CUDA_API_VERSION
	.align		4
        /*0000*/ 	.byte	0x04, 0x37
        /*0002*/ 	.short	(.L_39 - .L_38)
.L_38:
        /*0004*/ 	.word	0x00000082


	//----- nvinfo : EIATTR_KPARAM_INFO
	.align		4
.L_39:
        /*0008*/ 	.byte	0x04, 0x17
        /*000a*/ 	.short	(.L_41 - .L_40)
.L_40:
        /*000c*/ 	.word	0x00000000
        /*0010*/ 	.short	0x0002
        /*0012*/ 	.short	0x000c
        /*0014*/ 	.byte	0x00, 0xf0, 0x11, 0x00


	//----- nvinfo : EIATTR_KPARAM_INFO
	.align		4
.L_41:
        /*0018*/ 	.byte	0x04, 0x17
        /*001a*/ 	.short	(.L_43 - .L_42)
.L_42:
        /*001c*/ 	.word	0x00000000
        /*0020*/ 	.short	0x0001
        /*0022*/ 	.short	0x0008
        /*0024*/ 	.byte	0x00, 0xf0, 0x11, 0x00


	//----- nvinfo : EIATTR_KPARAM_INFO
	.align		4
.L_43:
        /*0028*/ 	.byte	0x04, 0x17
        /*002a*/ 	.short	(.L_45 - .L_44)
.L_44:
        /*002c*/ 	.word	0x00000000
        /*0030*/ 	.short	0x0000
        /*0032*/ 	.short	0x0000
        /*0034*/ 	.byte	0x00, 0xf5, 0x21, 0x00


	//----- nvinfo : EIATTR_SPARSE_MMA_MASK
	.align		4
.L_45:
        /*0038*/ 	.byte	0x03, 0x50
        /*003a*/ 	.short	0x0000


	//----- nvinfo : EIATTR_MAXREG_COUNT
	.align		4
        /*003c*/ 	.byte	0x03, 0x1b
        /*003e*/ 	.short	0x00ff


	//----- nvinfo : EIATTR_MERCURY_ISA_VERSION
	.align		4
        /*0040*/ 	.byte	0x03, 0x5f
        /*0042*/ 	.short	0x0101


	//----- nvinfo : EIATTR_VRC_CTA_INIT_COUNT
	.align		4
        /*0044*/ 	.byte	0x02, 0x4a
	.zero		1
	.zero		1


	//----- nvinfo : EIATTR_EXIT_INSTR_OFFSETS
	.align		4
        /*0048*/ 	.byte	0x04, 0x1c
        /*004a*/ 	.short	(.L_47 - .L_46)


	//   ....[0]....
.L_46:
        /*004c*/ 	.word	0x00000070


	//   ....[1]....
        /*0050*/ 	.word	0x000000f0


	//----- nvinfo : EIATTR_CBANK_PARAM_SIZE
	.align		4
.L_47:
        /*0054*/ 	.byte	0x03, 0x19
        /*0056*/ 	.short	0x0010


	//----- nvinfo : EIATTR_PARAM_CBANK
	.align		4
        /*0058*/ 	.byte	0x04, 0x0a
        /*005a*/ 	.short	(.L_49 - .L_48)
	.align		4
.L_48:
        /*005c*/ 	.word	index@(.nv.constant0._Z15scalarMulKernelPffi)
        /*0060*/ 	.short	0x0380
        /*0062*/ 	.short	0x0010


	//----- nvinfo : EIATTR_SW_WAR
	.align		4
.L_49:
        /*0064*/ 	.byte	0x04, 0x36
        /*0066*/ 	.short	(.L_51 - .L_50)
.L_50:
        /*0068*/ 	.word	0x00000008
.L_51:


//--------------------- .nv.info._Z9addKernelPKfS0_Pfi --------------------------
	.section	.nv.info._Z9addKernelPKfS0_Pfi,"",@"SHT_CUDA_INFO"
	.sectionflags	@""
	.align	4


	//----- nvinfo : EIATTR_CUDA_API_VERSION
	.align		4
        /*0000*/ 	.byte	0x04, 0x37
        /*0002*/ 	.short	(.L_53 - .L_52)
.L_52:
        /*0004*/ 	.word	0x00000082


	//----- nvinfo : EIATTR_KPARAM_INFO
	.align		4
.L_53:
        /*0008*/ 	.byte	0x04, 0x17
        /*000a*/ 	.short	(.L_55 - .L_54)
.L_54:
        /*000c*/ 	.word	0x00000000
        /*0010*/ 	.short	0x0003
        /*0012*/ 	.short	0x0018
        /*0014*/ 	.byte	0x00, 0xf0, 0x11, 0x00


	//----- nvinfo : EIATTR_KPARAM_INFO
	.align		4
.L_55:
        /*0018*/ 	.byte	0x04, 0x17
        /*001a*/ 	.short	(.L_57 - .L_56)
.L_56:
        /*001c*/ 	.word	0x00000000
        /*0020*/ 	.short	0x0002
        /*0022*/ 	.short	0x0010
        /*0024*/ 	.byte	0x00, 0xf5, 0x21, 0x00


	//----- nvinfo : EIATTR_KPARAM_INFO
	.align		4
.L_57:
        /*0028*/ 	.byte	0x04, 0x17
        /*002a*/ 	.short	(.L_59 - .L_58)
.L_58:
        /*002c*/ 	.word	0x00000000
        /*0030*/ 	.short	0x0001
        /*0032*/ 	.short	0x0008
        /*0034*/ 	.byte	0x00, 0xf5, 0x21, 0x00


	//----- nvinfo : EIATTR_KPARAM_INFO
	.align		4
.L_59:
        /*0038*/ 	.byte	0x04, 0x17
        /*003a*/ 	.short	(.L_61 - .L_60)
.L_60:
        /*003c*/ 	.word	0x00000000
        /*0040*/ 	.short	0x0000
        /*0042*/ 	.short	0x0000
        /*0044*/ 	.byte	0x00, 0xf5, 0x21, 0x00


	//----- nvinfo : EIATTR_SPARSE_MMA_MASK
	.align		4
.L_61:
        /*0048*/ 	.byte	0x03, 0x50
        /*004a*/ 	.short	0x0000


	//----- nvinfo : EIATTR_MAXREG_COUNT
	.align		4
        /*004c*/ 	.byte	0x03, 0x1b
        /*004e*/ 	.short	0x00ff


	//----- nvinfo : EIATTR_MERCURY_ISA_VERSION
	.align		4
        /*0050*/ 	.byte	0x03, 0x5f
        /*0052*/ 	.short	0x0101


	//----- nvinfo : EIATTR_VRC_CTA_INIT_COUNT
	.align		4
        /*0054*/ 	.byte	0x02, 0x4a
	.zero		1
	.zero		1


	//----- nvinfo : EIATTR_EXIT_INSTR_OFFSETS
	.align		4
        /*0058*/ 	.byte	0x04, 0x1c
        /*005a*/ 	.short	(.L_63 - .L_62)


	//   ....[0]....
.L_62:
        /*005c*/ 	.word	0x00000070


	//   ....[1]....
        /*0060*/ 	.word	0x00000130


	//----- nvinfo : EIATTR_CBANK_PARAM_SIZE
	.align		4
.L_63:
        /*0064*/ 	.byte	0x03, 0x19
        /*0066*/ 	.short	0x001c


	//----- nvinfo : EIATTR_PARAM_CBANK
	.align		4
        /*0068*/ 	.byte	0x04, 0x0a
        /*006a*/ 	.short	(.L_65 - .L_64)
	.align		4
.L_64:
        /*006c*/ 	.word	index@(.nv.constant0._Z9addKernelPKfS0_Pfi)
        /*0070*/ 	.short	0x0380
        /*0072*/ 	.short	0x001c


	//----- nvinfo : EIATTR_SW_WAR
	.align		4
.L_65:
        /*0074*/ 	.byte	0x04, 0x36
        /*0076*/ 	.short	(.L_67 - .L_66)
.L_66:
        /*0078*/ 	.word	0x00000008
.L_67:


//--------------------- .nv.callgraph             --------------------------
	.section	.nv.callgraph,"",@"SHT_CUDA_CALLGRAPH"
	.align	4
	.sectionentsize	8
	.align		4
        /*0000*/ 	.word	0x00000000
	.align		4
        /*0004*/ 	.word	0xffffffff
	.align		4
        /*0008*/ 	.word	0x00000000
	.align		4
        /*000c*/ 	.word	0xfffffffe
	.align		4
        /*0010*/ 	.word	0x00000000
	.align		4
        /*0014*/ 	.word	0xfffffffd
	.align		4
        /*0018*/ 	.word	0x00000000
	.align		4
        /*001c*/ 	.word	0xfffffffc


//--------------------- .text._Z12matMulKernelPKfS0_Pfiii --------------------------
	.section	.text._Z12matMulKernelPKfS0_Pfiii,"ax",@progbits
	.align	128
        .global         _Z12matMulKernelPKfS0_Pfiii
        .type           _Z12matMulKernelPKfS0_Pfiii,@function
        .size           _Z12matMulKernelPKfS0_Pfiii,(.L_x_7 - _Z12matMulKernelPKfS0_Pfiii)
        .other          _Z12matMulKernelPKfS0_Pfiii,@"STO_CUDA_ENTRY STV_DEFAULT"
_Z12matMulKernelPKfS0_Pfiii:
.text._Z12matMulKernelPKfS0_Pfiii:
[----:B------:R-:W-:Y:S01]  /*0000*/  LDC R1, c[0x0][0x37c] ;  /* 0x0000df00ff017b82 */ /* 0x000fe20000000800 */
[----:B------:R-:W0:Y:S07]  /*0010*/  S2R R5, SR_TID.X ;  /* 0x0000000000057919 */ /* 0x000e2e0000002100 */
[----:B------:R-:W1:Y:S01]  /*0020*/  LDC R16, c[0x0][0x364] ;  /* 0x0000d900ff107b82 */ /* 0x000e620000000800 */
[----:B------:R-:W2:Y:S01]  /*0030*/  LDCU UR6, c[0x0][0x398] ;  /* 0x00007300ff0677ac */ /* 0x000ea20008000800 */
[----:B------:R-:W1:Y:S06]  /*0040*/  S2R R3, SR_TID.Y ;  /* 0x0000000000037919 */ /* 0x000e6c0000002200 */
[----:B------:R-:W0:Y:S08]  /*0050*/  S2UR UR5, SR_CTAID.X ;  /* 0x00000000000579c3 */ /* 0x000e300000002500 */
[----:B------:R-:W0:Y:S08]  /*0060*/  LDC R0, c[0x0][0x360] ;  /* 0x0000d800ff007b82 */ /* 0x000e300000000800 */
[----:B------:R-:W1:Y:S08]  /*0070*/  S2UR UR4, SR_CTAID.Y ;  /* 0x00000000000479c3 */ /* 0x000e700000002600 */
[----:B------:R-:W3:Y:S01]  /*0080*/  LDC R17, c[0x0][0x3a0] ;  /* 0x0000e800ff117b82 */ /* 0x000ee20000000800 */
[----:B0-----:R-:W-:-:S02]  /*0090*/  IMAD R0, R0, UR5, R5 ;  /* 0x0000000500007c24 */ /* 0x001fc4000f8e0205 */
[----:B-1----:R-:W-:-:S03]  /*00a0*/  IMAD R16, R16, UR4, R3 ;  /* 0x0000000410107c24 */ /* 0x002fc6000f8e0203 */
[----:B---3--:R-:W-:-:S04]  /*00b0*/  ISETP.GE.AND P0, PT, R0, R17, PT ;  /* 0x000000110000720c */ /* 0x008fc80003f06270 */
[----:B--2---:R-:W-:-:S13]  /*00c0*/  ISETP.GE.OR P0, PT, R16, UR6, P0 ;  /* 0x0000000610007c0c */ /* 0x004fda0008706670 */
[----:B------:R-:W-:Y:S05]  /*00d0*/  @P0 EXIT ;  /* 0x000000000000094d */ /* 0x000fea0003800000 */
[----:B------:R-:W0:Y:S01]  /*00e0*/  LDC R19, c[0x0][0x39c] ;  /* 0x0000e700ff137b82 */ /* 0x000e220000000800 */
[----:B------:R-:W1:Y:S01]  /*00f0*/  LDCU.64 UR4, c[0x0][0x358] ;  /* 0x00006b00ff0477ac */ /* 0x000e620008000a00 */
[----:B------:R-:W-:Y:S01]  /*0100*/  HFMA2 R24, -RZ, RZ, 0, 0 ;  /* 0x00000000ff187431 */ /* 0x000fe200000001ff */
[----:B0-----:R-:W-:-:S13]  /*0110*/  ISETP.GE.AND P0, PT, R19, 0x1, PT ;  /* 0x000000011300780c */ /* 0x001fda0003f06270 */
[----:B-1----:R-:W-:Y:S05]  /*0120*/  @!P0 BRA `(.L_x_0) ;  /* 0x0000000400e08947 */ /* 0x002fea0003800000 */
[C---:B------:R-:W-:Y:S01]  /*0130*/  ISETP.GE.U32.AND P1, PT, R19.reuse, 0x8, PT ;  /* 0x000000081300780c */ /* 0x040fe20003f26070 */
[----:B------:R-:W-:Y:S01]  /*0140*/  IMAD R20, R16, R19, RZ ;  /* 0x0000001310147224 */ /* 0x000fe200078e02ff */
[----:B------:R-:W-:Y:S02]  /*0150*/  LOP3.LUT R27, R19, 0x7, RZ, 0xc0, !PT ;  /* 0x00000007131b7812 */ /* 0x000fe400078ec0ff */
[----:B------:R-:W-:Y:S02]  /*0160*/  MOV R24, RZ ;  /* 0x000000ff00187202 */ /* 0x000fe40000000f00 */
[----:B------:R-:W-:Y:S02]  /*0170*/  ISETP.NE.AND P0, PT, R27, RZ, PT ;  /* 0x000000ff1b00720c */ /* 0x000fe40003f05270 */
[----:B------:R-:W-:-:S05]  /*0180*/  MOV R21, RZ ;  /* 0x000000ff00157202 */ /* 0x000fca0000000f00 */
[----:B------:R-:W-:Y:S06]  /*0190*/  @!P1 BRA `(.L_x_1) ;  /* 0x0000000000c49947 */ /* 0x000fec0003800000 */
[----:B------:R-:W0:Y:S01]  /*01a0*/  LDC.64 R2, c[0x0][0x380] ;  /* 0x0000e000ff027b82 */ /* 0x000e220000000a00 */
[----:B------:R-:W-:Y:S02]  /*01b0*/  LOP3.LUT R21, R19, 0x7ffffff8, RZ, 0xc0, !PT ;  /* 0x7ffffff813157812 */ /* 0x000fe400078ec0ff */
[----:B------:R-:W-:Y:S02]  /*01c0*/  MOV R24, RZ ;  /* 0x000000ff00187202 */ /* 0x000fe40000000f00 */
[----:B------:R-:W-:Y:S02]  /*01d0*/  MOV R18, R0 ;  /* 0x0000000000127202 */ /* 0x000fe40000000f00 */
[----:B------:R-:W-:Y:S01]  /*01e0*/  IADD3 R22, PT, PT, -R21, RZ, RZ ;  /* 0x000000ff15167210 */ /* 0x000fe20007ffe1ff */
[----:B0-----:R-:W-:-:S03]  /*01f0*/  IMAD.WIDE.U32 R2, R20, 0x4, R2 ;  /* 0x0000000414027825 */ /* 0x001fc600078e0002 */
[----:B------:R-:W-:-:S04]  /*0200*/  IADD3 R4, P1, PT, R2, 0x10, RZ ;  /* 0x0000001002047810 */ /* 0x000fc80007f3e0ff */
[----:B------:R-:W-:-:S09]  /*0210*/  IADD3.X R5, PT, PT, RZ, R3, RZ, P1, !PT ;  /* 0x00000003ff057210 */ /* 0x000fd20000ffe4ff */
.L_x_2:
[----:B------:R-:W0:Y:S01]  /*0220*/  LDC.64 R14, c[0x0][0x388] ;  /* 0x0000e200ff0e7b82 */ /* 0x000e220000000a00 */
[----:B------:R-:W-:Y:S02]  /*0230*/  MOV R2, R4 ;  /* 0x0000000400027202 */ /* 0x000fe40000000f00 */
[----:B------:R-:W-:-:S05]  /*0240*/  MOV R3, R5 ;  /* 0x0000000500037202 */ /* 0x000fca0000000f00 */
[----:B------:R-:W2:Y:S04]  /*0250*/  LDG.E R25, desc[UR4][R2.64+-0x10] ;  /* 0xfffff00402197981 */ /* 0x000ea8000c1e1900 */
[----:B------:R-:W3:Y:S04]  /*0260*/  LDG.E R23, desc[UR4][R2.64+-0xc] ;  /* 0xfffff40402177981 */ /* 0x000ee8000c1e1900 */
[----:B------:R-:W4:Y:S04]  /*0270*/  LDG.E R29, desc[UR4][R2.64+-0x8] ;  /* 0xfffff804021d7981 */ /* 0x000f28000c1e1900 */
[----:B------:R-:W5:Y:S01]  /*0280*/  LDG.E R28, desc[UR4][R2.64+-0x4] ;  /* 0xfffffc04021c7981 */ /* 0x000f62000c1e1900 */
[----:B0-----:R-:W-:-:S05]  /*0290*/  IMAD.WIDE R14, R18, 0x4, R14 ;  /* 0x00000004120e7825 */ /* 0x001fca00078e020e */
[----:B------:R0:W2:Y:S01]  /*02a0*/  LDG.E R26, desc[UR4][R14.64] ;  /* 0x000000040e1a7981 */ /* 0x0000a2000c1e1900 */
[----:B------:R-:W-:-:S04]  /*02b0*/  IMAD.WIDE R12, R17, 0x4, R14 ;  /* 0x00000004110c7825 */ /* 0x000fc800078e020e */
[C---:B------:R-:W-:Y:S02]  /*02c0*/  IMAD.WIDE R4, R17.reuse, 0x4, R12 ;  /* 0x0000000411047825 */ /* 0x040fe400078e020c */
[----:B------:R-:W3:Y:S02]  /*02d0*/  LDG.E R12, desc[UR4][R12.64] ;  /* 0x000000040c0c7981 */ /* 0x000ee4000c1e1900 */
[C---:B------:R-:W-:Y:S02]  /*02e0*/  IMAD.WIDE R8, R17.reuse, 0x4, R4 ;  /* 0x0000000411087825 */ /* 0x040fe400078e0204 */
[----:B------:R-:W4:Y:S02]  /*02f0*/  LDG.E R4, desc[UR4][R4.64] ;  /* 0x0000000404047981 */ /* 0x000f24000c1e1900 */
[C---:B------:R-:W-:Y:S02]  /*0300*/  IMAD.WIDE R6, R17.reuse, 0x4, R8 ;  /* 0x0000000411067825 */ /* 0x040fe400078e0208 */
[----:B------:R-:W5:Y:S02]  /*0310*/  LDG.E R8, desc[UR4][R8.64] ;  /* 0x0000000408087981 */ /* 0x000f64000c1e1900 */
[----:B------:R-:W-:-:S02]  /*0320*/  IMAD.WIDE R10, R17, 0x4, R6 ;  /* 0x00000004110a7825 */ /* 0x000fc400078e0206 */
[----:B------:R-:W5:Y:S04]  /*0330*/  LDG.E R5, desc[UR4][R2.64] ;  /* 0x0000000402057981 */ /* 0x000f68000c1e1900 */
[----:B------:R-:W5:Y:S01]  /*0340*/  LDG.E R6, desc[UR4][R6.64] ;  /* 0x0000000406067981 */ /* 0x000f62000c1e1900 */
[----:B0-----:R-:W-:-:S03]  /*0350*/  IMAD.WIDE R14, R17, 0x4, R10 ;  /* 0x00000004110e7825 */ /* 0x001fc600078e020a */
[----:B------:R-:W5:Y:S04]  /*0360*/  LDG.E R10, desc[UR4][R10.64] ;  /* 0x000000040a0a7981 */ /* 0x000f68000c1e1900 */
[----:B------:R-:W5:Y:S04]  /*0370*/  LDG.E R13, desc[UR4][R14.64] ;  /* 0x000000040e0d7981 */ /* 0x000f68000c1e1900 */
[----:B------:R-:W5:Y:S04]  /*0380*/  LDG.E R7, desc[UR4][R2.64+0x4] ;  /* 0x0000040402077981 */ /* 0x000f68000c1e1900 */
[----:B------:R-:W5:Y:S01]  /*0390*/  LDG.E R9, desc[UR4][R2.64+0xc] ;  /* 0x00000c0402097981 */ /* 0x000f62000c1e1900 */
[----:B--2---:R-:W-:Y:S01]  /*03a0*/  FFMA R26, R25, R26, R24 ;  /* 0x0000001a191a7223 */ /* 0x004fe20000000018 */
[----:B------:R-:W-:-:S02]  /*03b0*/  IMAD.WIDE R24, R17, 0x4, R14 ;  /* 0x0000000411187825 */ /* 0x000fc400078e020e */
[----:B------:R-:W2:Y:S04]  /*03c0*/  LDG.E R14, desc[UR4][R2.64+0x8] ;  /* 0x00000804020e7981 */ /* 0x000ea8000c1e1900 */
[----:B------:R-:W2:Y:S01]  /*03d0*/  LDG.E R24, desc[UR4][R24.64] ;  /* 0x0000000418187981 */ /* 0x000ea2000c1e1900 */
[----:B---3--:R-:W-:Y:S01]  /*03e0*/  FFMA R12, R23, R12, R26 ;  /* 0x0000000c170c7223 */ /* 0x008fe2000000001a */
[----:B------:R-:W-:-:S03]  /*03f0*/  IADD3 R22, PT, PT, R22, 0x8, RZ ;  /* 0x0000000816167810 */ /* 0x000fc60007ffe0ff */
[----:B----4-:R-:W-:Y:S01]  /*0400*/  FFMA R29, R29, R4, R12 ;  /* 0x000000041d1d7223 */ /* 0x010fe2000000000c */
[----:B------:R-:W-:-:S03]  /*0410*/  ISETP.NE.AND P1, PT, R22, RZ, PT ;  /* 0x000000ff1600720c */ /* 0x000fc60003f25270 */
[----:B-----5:R-:W-:Y:S01]  /*0420*/  FFMA R8, R28, R8, R29 ;  /* 0x000000081c087223 */ /* 0x020fe2000000001d */
[----:B------:R-:W-:-:S03]  /*0430*/  IADD3 R4, P2, PT, R2, 0x20, RZ ;  /* 0x0000002002047810 */ /* 0x000fc60007f5e0ff */
[----:B------:R-:W-:Y:S01]  /*0440*/  FFMA R6, R5, R6, R8 ;  /* 0x0000000605067223 */ /* 0x000fe20000000008 */
[----:B------:R-:W-:Y:S02]  /*0450*/  IADD3.X R5, PT, PT, RZ, R3, RZ, P2, !PT ;  /* 0x00000003ff057210 */ /* 0x000fe400017fe4ff */
[----:B------:R-:W-:Y:S01]  /*0460*/  LEA R18, R17, R18, 0x3 ;  /* 0x0000001211127211 */ /* 0x000fe200078e18ff */
[----:B------:R-:W-:-:S04]  /*0470*/  FFMA R7, R7, R10, R6 ;  /* 0x0000000a07077223 */ /* 0x000fc80000000006 */
[----:B--2---:R-:W-:-:S04]  /*0480*/  FFMA R14, R14, R13, R7 ;  /* 0x0000000d0e0e7223 */ /* 0x004fc80000000007 */
[----:B------:R-:W-:Y:S01]  /*0490*/  FFMA R24, R9, R24, R14 ;  /* 0x0000001809187223 */ /* 0x000fe2000000000e */
[----:B------:R-:W-:Y:S06]  /*04a0*/  @P1 BRA `(.L_x_2) ;  /* 0xfffffffc005c1947 */ /* 0x000fec000383ffff */
.L_x_1:
[----:B------:R-:W-:Y:S05]  /*04b0*/  @!P0 BRA `(.L_x_0) ;  /* 0x0000000000fc8947 */ /* 0x000fea0003800000 */
[----:B------:R-:W-:Y:S02]  /*04c0*/  ISETP.GE.U32.AND P1, PT, R27, 0x4, PT ;  /* 0x000000041b00780c */ /* 0x000fe40003f26070 */
[----:B------:R-:W-:-:S04]  /*04d0*/  LOP3.LUT R14, R19, 0x3, RZ, 0xc0, !PT ;  /* 0x00000003130e7812 */ /* 0x000fc800078ec0ff */
[----:B------:R-:W-:-:S07]  /*04e0*/  ISETP.NE.AND P0, PT, R14, RZ, PT ;  /* 0x000000ff0e00720c */ /* 0x000fce0003f05270 */
[----:B------:R-:W-:Y:S06]  /*04f0*/  @!P1 BRA `(.L_x_3) ;  /* 0x00000000006c9947 */ /* 0x000fec0003800000 */
[----:B------:R-:W0:Y:S01]  /*0500*/  LDC.64 R4, c[0x0][0x388] ;  /* 0x0000e200ff047b82 */ /* 0x000e220000000a00 */
[----:B------:R-:W1:Y:S01]  /*0510*/  LDCU.64 UR6, c[0x0][0x380] ;  /* 0x00007000ff0677ac */ /* 0x000e620008000a00 */
[----:B------:R-:W-:Y:S01]  /*0520*/  IMAD R7, R21, R17, R0 ;  /* 0x0000001115077224 */ /* 0x000fe200078e0200 */
[CC--:B------:R-:W-:Y:S02]  /*0530*/  IADD3 R3, PT, PT, R20.reuse, R21.reuse, RZ ;  /* 0x0000001514037210 */ /* 0x0c0fe40007ffe0ff */
[----:B------:R-:W-:-:S03]  /*0540*/  IADD3 R8, P1, PT, R20, R21, RZ ;  /* 0x0000001514087210 */ /* 0x000fc60007f3e0ff */
[----:B------:R-:W2:Y:S01]  /*0550*/  LDC.64 R12, c[0x0][0x380] ;  /* 0x0000e000ff0c7b82 */ /* 0x000ea20000000a00 */
[----:B0-----:R-:W-:-:S04]  /*0560*/  IMAD.WIDE R4, R7, 0x4, R4 ;  /* 0x0000000407047825 */ /* 0x001fc800078e0204 */
[----:B------:R-:W-:Y:S02]  /*0570*/  IMAD.WIDE R6, R17, 0x4, R4 ;  /* 0x0000000411067825 */ /* 0x000fe400078e0204 */
[----:B------:R-:W3:Y:S02]  /*0580*/  LDG.E R4, desc[UR4][R4.64] ;  /* 0x0000000404047981 */ /* 0x000ee4000c1e1900 */
[----:B--2---:R-:W-:Y:S01]  /*0590*/  IMAD.WIDE.U32 R12, R3, 0x4, R12 ;  /* 0x00000004030c7825 */ /* 0x004fe200078e000c */
[----:B------:R-:W-:Y:S02]  /*05a0*/  IADD3.X R3, PT, PT, RZ, RZ, RZ, P1, !PT ;  /* 0x000000ffff037210 */ /* 0x000fe40000ffe4ff */
[----:B-1----:R-:W-:-:S03]  /*05b0*/  LEA R2, P1, R8, UR6, 0x2 ;  /* 0x0000000608027c11 */ /* 0x002fc6000f8210ff */
[----:B------:R-:W3:Y:S01]  /*05c0*/  LDG.E R13, desc[UR4][R12.64] ;  /* 0x000000040c0d7981 */ /* 0x000ee2000c1e1900 */
[----:B------:R-:W-:Y:S01]  /*05d0*/  LEA.HI.X R3, R8, UR7, R3, 0x2, P1 ;  /* 0x0000000708037c11 */ /* 0x000fe200088f1403 */
[C---:B------:R-:W-:Y:S02]  /*05e0*/  IMAD.WIDE R8, R17.reuse, 0x4, R6 ;  /* 0x0000000411087825 */ /* 0x040fe400078e0206 */
[----:B------:R-:W2:Y:S04]  /*05f0*/  LDG.E R6, desc[UR4][R6.64] ;  /* 0x0000000406067981 */ /* 0x000ea8000c1e1900 */
[----:B------:R-:W2:Y:S01]  /*0600*/  LDG.E R15, desc[UR4][R2.64+0x4] ;  /* 0x00000404020f7981 */ /* 0x000ea2000c1e1900 */
[----:B------:R-:W-:-:S03]  /*0610*/  IMAD.WIDE R10, R17, 0x4, R8 ;  /* 0x00000004110a7825 */ /* 0x000fc600078e0208 */
[----:B------:R-:W4:Y:S04]  /*0620*/  LDG.E R22, desc[UR4][R8.64] ;  /* 0x0000000408167981 */ /* 0x000f28000c1e1900 */
[----:B------:R-:W4:Y:S04]  /*0630*/  LDG.E R18, desc[UR4][R2.64+0x8] ;  /* 0x0000080402127981 */ /* 0x000f28000c1e1900 */
[----:B------:R-:W5:Y:S04]  /*0640*/  LDG.E R26, desc[UR4][R2.64+0xc] ;  /* 0x00000c04021a7981 */ /* 0x000f68000c1e1900 */
[----:B------:R-:W5:Y:S01]  /*0650*/  LDG.E R10, desc[UR4][R10.64] ;  /* 0x000000040a0a7981 */ /* 0x000f62000c1e1900 */
[----:B------:R-:W-:Y:S01]  /*0660*/  IADD3 R21, PT, PT, R21, 0x4, RZ ;  /* 0x0000000415157810 */ /* 0x000fe20007ffe0ff */
[----:B---3--:R-:W-:-:S04]  /*0670*/  FFMA R24, R13, R4, R24 ;  /* 0x000000040d187223 */ /* 0x008fc80000000018 */
[----:B--2---:R-:W-:-:S04]  /*0680*/  FFMA R15, R15, R6, R24 ;  /* 0x000000060f0f7223 */ /* 0x004fc80000000018 */
[----:B----4-:R-:W-:-:S04]  /*0690*/  FFMA R15, R18, R22, R15 ;  /* 0x00000016120f7223 */ /* 0x010fc8000000000f */
[----:B-----5:R-:W-:-:S07]  /*06a0*/  FFMA R24, R26, R10, R15 ;  /* 0x0000000a1a187223 */ /* 0x020fce000000000f */
.L_x_3:
[----:B------:R-:W-:Y:S05]  /*06b0*/  @!P0 BRA `(.L_x_0) ;  /* 0x00000000007c8947 */ /* 0x000fea0003800000 */
[----:B------:R-:W-:Y:S01]  /*06c0*/  ISETP.NE.AND P1, PT, R14, 0x1, PT ;  /* 0x000000010e00780c */ /* 0x000fe20003f25270 */
[----:B------:R-:W0:Y:S01]  /*06d0*/  LDC.64 R10, c[0x0][0x380] ;  /* 0x0000e000ff0a7b82 */ /* 0x000e220000000a00 */
[----:B------:R-:W-:-:S04]  /*06e0*/  LOP3.LUT R19, R19, 0x1, RZ, 0xc0, !PT ;  /* 0x0000000113137812 */ /* 0x000fc800078ec0ff */
[----:B------:R-:W-:-:S03]  /*06f0*/  ISETP.NE.U32.AND P0, PT, R19, 0x1, PT ;  /* 0x000000011300780c */ /* 0x000fc60003f05070 */
[----:B------:R-:W1:Y:S04]  /*0700*/  LDC.64 R8, c[0x0][0x388] ;  /* 0x0000e200ff087b82 */ /* 0x000e680000000a00 */
[CC--:B------:R-:W-:Y:S02]  /*0710*/  @P1 IADD3 R13, PT, PT, R20.reuse, R21.reuse, RZ ;  /* 0x00000015140d1210 */ /* 0x0c0fe40007ffe0ff */
[----:B------:R-:W-:Y:S02]  /*0720*/  @P1 IADD3 R12, P2, PT, R20, R21, RZ ;  /* 0x00000015140c1210 */ /* 0x000fe40007f5e0ff */
[----:B------:R-:W2:Y:S02]  /*0730*/  @P1 LDC.64 R2, c[0x0][0x380] ;  /* 0x0000e000ff021b82 */ /* 0x000ea40000000a00 */
[----:B------:R-:W-:-:S06]  /*0740*/  @P1 IADD3.X R14, PT, PT, RZ, RZ, RZ, P2, !PT ;  /* 0x000000ffff0e1210 */ /* 0x000fcc00017fe4ff */
[----:B------:R-:W3:Y:S01]  /*0750*/  LDC.64 R4, c[0x0][0x380] ;  /* 0x0000e000ff047b82 */ /* 0x000ee20000000a00 */
[----:B0-----:R-:W-:-:S04]  /*0760*/  @P1 IMAD.WIDE.U32 R10, R13, 0x4, R10 ;  /* 0x000000040d0a1825 */ /* 0x001fc800078e000a */
[C---:B------:R-:W-:Y:S01]  /*0770*/  @P1 IMAD R13, R21.reuse, R17, R0 ;  /* 0x00000011150d1224 */ /* 0x040fe200078e0200 */
[----:B------:R-:W-:Y:S01]  /*0780*/  @P1 IADD3 R21, PT, PT, R21, 0x2, RZ ;  /* 0x0000000215151810 */ /* 0x000fe20007ffe0ff */
[----:B------:R-:W4:Y:S01]  /*0790*/  @P1 LDG.E R11, desc[UR4][R10.64] ;  /* 0x000000040a0b1981 */ /* 0x000f22000c1e1900 */
[----:B------:R-:W0:Y:S01]  /*07a0*/  LDC.64 R6, c[0x0][0x388] ;  /* 0x0000e200ff067b82 */ /* 0x000e220000000a00 */
[----:B-1----:R-:W-:Y:S01]  /*07b0*/  @P1 IMAD.WIDE R8, R13, 0x4, R8 ;  /* 0x000000040d081825 */ /* 0x002fe200078e0208 */
[----:B------:R-:W-:Y:S02]  /*07c0*/  @!P0 IADD3 R15, PT, PT, R20, R21, RZ ;  /* 0x00000015140f8210 */ /* 0x000fe40007ffe0ff */
[----:B--2---:R-:W-:Y:S01]  /*07d0*/  @P1 LEA R2, P2, R12, R2, 0x2 ;  /* 0x000000020c021211 */ /* 0x004fe200078410ff */
[----:B------:R-:W-:-:S03]  /*07e0*/  @!P0 IMAD R21, R21, R17, R0 ;  /* 0x0000001115158224 */ /* 0x000fc600078e0200 */
[----:B------:R-:W-:Y:S01]  /*07f0*/  @P1 LEA.HI.X R3, R12, R3, R14, 0x2, P2 ;  /* 0x000000030c031211 */ /* 0x000fe200010f140e */
[----:B------:R-:W-:Y:S01]  /*0800*/  @P1 IMAD.WIDE R12, R17, 0x4, R8 ;  /* 0x00000004110c1825 */ /* 0x000fe200078e0208 */
[----:B------:R-:W4:Y:S03]  /*0810*/  @P1 LDG.E R14, desc[UR4][R8.64] ;  /* 0x00000004080e1981 */ /* 0x000f26000c1e1900 */
[----:B---3--:R-:W-:Y:S01]  /*0820*/  @!P0 IMAD.WIDE.U32 R4, R15, 0x4, R4 ;  /* 0x000000040f048825 */ /* 0x008fe200078e0004 */
[----:B------:R-:W2:Y:S04]  /*0830*/  @P1 LDG.E R2, desc[UR4][R2.64+0x4] ;  /* 0x0000040402021981 */ /* 0x000ea8000c1e1900 */
[----:B------:R-:W2:Y:S01]  /*0840*/  @P1 LDG.E R12, desc[UR4][R12.64] ;  /* 0x000000040c0c1981 */ /* 0x000ea2000c1e1900 */
[----:B0-----:R-:W-:-:S03]  /*0850*/  @!P0 IMAD.WIDE R6, R21, 0x4, R6 ;  /* 0x0000000415068825 */ /* 0x001fc600078e0206 */
[----:B------:R-:W3:Y:S04]  /*0860*/  @!P0 LDG.E R5, desc[UR4][R4.64] ;  /* 0x0000000404058981 */ /* 0x000ee8000c1e1900 */
[----:B------:R-:W3:Y:S01]  /*0870*/  @!P0 LDG.E R6, desc[UR4][R6.64] ;  /* 0x0000000406068981 */ /* 0x000ee2000c1e1900 */
[----:B----4-:R-:W-:-:S04]  /*0880*/  @P1 FFMA R11, R11, R14, R24 ;  /* 0x0000000e0b0b1223 */ /* 0x010fc80000000018 */
[----:B--2---:R-:W-:-:S04]  /*0890*/  @P1 FFMA R24, R2, R12, R11 ;  /* 0x0000000c02181223 */ /* 0x004fc8000000000b */
[----:B---3--:R-:W-:-:S07]  /*08a0*/  @!P0 FFMA R24, R5, R6, R24 ;  /* 0x0000000605188223 */ /* 0x008fce0000000018 */
.L_x_0:
[----:B------:R-:W0:Y:S01]  /*08b0*/  LDC.64 R2, c[0x0][0x390] ;  /* 0x0000e400ff027b82 */ /* 0x000e220000000a00 */
[----:B------:R-:W-:-:S04]  /*08c0*/  IMAD R17, R16, R17, R0 ;  /* 0x0000001110117224 */ /* 0x000fc800078e0200 */
[----:B0-----:R-:W-:-:S05]  /*08d0*/  IMAD.WIDE R2, R17, 0x4, R2 ;  /* 0x0000000411027825 */ /* 0x001fca00078e0202 */
[----:B------:R-:W-:Y:S01]  /*08e0*/  STG.E desc[UR4][R2.64], R24 ;  /* 0x0000001802007986 */ /* 0x000fe2000c101904 */
[----:B------:R-:W-:Y:S05]  /*08f0*/  EXIT ;  /* 0x000000000000794d */ /* 0x000fea0003800000 */
.L_x_4:
[----:B------:R-:W-:-:S00]  /*0900*/  BRA `(.L_x_4) ;  /* 0xfffffffc00fc7947 */ /* 0x000fc0000383ffff */
[----:B------:R-:W-:-:S00]  /*0910*/  NOP ;  /* 0x0000000000007918 */ /* 0x000fc00000000000 */
        /* <DEDUP_REMOVED lines=14> */
.L_x_7:


//--------------------- .text._Z15scalarMulKernelPffi --------------------------
	.section	.text._Z15scalarMulKernelPffi,"ax",@progbits
	.align	128
        .global         _Z15scalarMulKernelPffi
        .type           _Z15scalarMulKernelPffi,@function
        .size           _Z15scalarMulKernelPffi,(.L_x_8 - _Z15scalarMulKernelPffi)
        .other          _Z15scalarMulKernelPffi,@"STO_CUDA_ENTRY STV_DEFAULT"
_Z15scalarMulKernelPffi:
.text._Z15scalarMulKernelPffi:
[----:B------:R-:W-:Y:S01]  /*0000*/  LDC R1, c[0x0][0x37c] ;  /* 0x0000df00ff017b82 */ /* 0x000fe20000000800 */
[----:B------:R-:W0:Y:S07]  /*0010*/  S2R R0, SR_TID.X ;  /* 0x0000000000007919 */ /* 0x000e2e0000002100 */
[----:B------:R-:W0:Y:S01]  /*0020*/  S2UR UR4, SR_CTAID.X ;  /* 0x00000000000479c3 */ /* 0x000e220000002500 */
[----:B------:R-:W1:Y:S07]  /*0030*/  LDCU UR5, c[0x0][0x38c] ;  /* 0x00007180ff0577ac */ /* 0x000e6e0008000800 */
[----:B------:R-:W0:Y:S02]  /*0040*/  LDC R5, c[0x0][0x360] ;  /* 0x0000d800ff057b82 */ /* 0x000e240000000800 */
[----:B0-----:R-:W-:-:S05]  /*0050*/  IMAD R5, R5, UR4, R0 ;  /* 0x0000000405057c24 */ /* 0x001fca000f8e0200 */
[----:B-1----:R-:W-:-:S13]  /*0060*/  ISETP.GE.AND P0, PT, R5, UR5, PT ;  /* 0x0000000505007c0c */ /* 0x002fda000bf06270 */
[----:B------:R-:W-:Y:S05]  /*0070*/  @P0 EXIT ;  /* 0x000000000000094d */ /* 0x000fea0003800000 */
[----:B------:R-:W0:Y:S01]  /*0080*/  LDC.64 R2, c[0x0][0x380] ;  /* 0x0000e000ff027b82 */ /* 0x000e220000000a00 */
[----:B------:R-:W1:Y:S01]  /*0090*/  LDCU.64 UR4, c[0x0][0x358] ;  /* 0x00006b00ff0477ac */ /* 0x000e620008000a00 */
[----:B------:R-:W2:Y:S01]  /*00a0*/  LDCU UR6, c[0x0][0x388] ;  /* 0x00007100ff0677ac */ /* 0x000ea20008000800 */
[----:B0-----:R-:W-:-:S05]  /*00b0*/  IMAD.WIDE R2, R5, 0x4, R2 ;  /* 0x0000000405027825 */ /* 0x001fca00078e0202 */
[----:B-1----:R-:W2:Y:S02]  /*00c0*/  LDG.E R0, desc[UR4][R2.64] ;  /* 0x0000000402007981 */ /* 0x002ea4000c1e1900 */
[----:B--2---:R-:W-:-:S05]  /*00d0*/  FMUL R5, R0, UR6 ;  /* 0x0000000600057c20 */ /* 0x004fca0008400000 */
[----:B------:R-:W-:Y:S01]  /*00e0*/  STG.E desc[UR4][R2.64], R5 ;  /* 0x0000000502007986 */ /* 0x000fe2000c101904 */
[----:B------:R-:W-:Y:S05]  /*00f0*/  EXIT ;  /* 0x000000000000794d */ /* 0x000fea0003800000 */
.L_x_5:
        /* <DEDUP_REMOVED lines=16> */
.L_x_8:


//--------------------- .text._Z9addKernelPKfS0_Pfi --------------------------
	.section	.text._Z9addKernelPKfS0_Pfi,"ax",@progbits
	.align	128
        .global         _Z9addKernelPKfS0_Pfi
        .type           _Z9addKernelPKfS0_Pfi,@function
        .size           _Z9addKernelPKfS0_Pfi,(.L_x_9 - _Z9addKernelPKfS0_Pfi)
        .other          _Z9addKernelPKfS0_Pfi,@"STO_CUDA_ENTRY STV_DEFAULT"
_Z9addKernelPKfS0_Pfi:
.text._Z9addKernelPKfS0_Pfi:
        /* <DEDUP_REMOVED lines=9> */
[----:B------:R-:W1:Y:S07]  /*0090*/  LDCU.64 UR4, c[0x0][0x358] ;  /* 0x00006b00ff0477ac */ /* 0x000e6e0008000a00 */
[----:B------:R-:W2:Y:S08]  /*00a0*/  LDC.64 R4, c[0x0][0x388] ;  /* 0x0000e200ff047b82 */ /* 0x000eb00000000a00 */
[----:B------:R-:W3:Y:S01]  /*00b0*/  LDC.64 R6, c[0x0][0x390] ;  /* 0x0000e400ff067b82 */ /* 0x000ee20000000a00 */
[----:B0-----:R-:W-:-:S06]  /*00c0*/  IMAD.WIDE R2, R9, 0x4, R2 ;  /* 0x0000000409027825 */ /* 0x001fcc00078e0202 */
[----:B-1----:R-:W4:Y:S01]  /*00d0*/  LDG.E R2, desc[UR4][R2.64] ;  /* 0x0000000402027981 */ /* 0x002f22000c1e1900 */
[----:B--2---:R-:W-:-:S06]  /*00e0*/  IMAD.WIDE R4, R9, 0x4, R4 ;  /* 0x0000000409047825 */ /* 0x004fcc00078e0204 */
[----:B------:R-:W4:Y:S01]  /*00f0*/  LDG.E R5, desc[UR4][R4.64] ;  /* 0x0000000404057981 */ /* 0x000f22000c1e1900 */
[----:B---3--:R-:W-:-:S04]  /*0100*/  IMAD.WIDE R6, R9, 0x4, R6 ;  /* 0x0000000409067825 */ /* 0x008fc800078e0206 */
[----:B----4-:R-:W-:-:S05]  /*0110*/  FADD R9, R2, R5 ;  /* 0x0000000502097221 */ /* 0x010fca0000000000 */
[----:B------:R-:W-:Y:S01]  /*0120*/  STG.E desc[UR4][R6.64], R9 ;  /* 0x0000000906007986 */ /* 0x000fe2000c101904 */
[----:B------:R-:W-:Y:S05]  /*0130*/  EXIT ;  /* 0x000000000000794d */ /* 0x000fea0003800000 */
.L_x_6:
        /* <DEDUP_REMOVED lines=12> */
.L_x_9:


//--------------------- .nv.shared.reserved.0     --------------------------
	.section	.nv.shared.reserved.0,"aw",@nobits
	.weak		__nv_reservedSMEM_offset_0_alias
	.size		__nv_reservedSMEM_offset_0_alias, 0, 64
	.other		__nv_reservedSMEM_offset_0_alias,@"STO_CUDA_RESERVED_SHARED STV_DEFAULT"
__nv_reservedSMEM_offset_0_alias:
	.zero		0
	.zero		64


//--------------------- .nv.constant0._Z12matMulKernelPKfS0_Pfiii --------------------------
	.section	.nv.constant0._Z12matMulKernelPKfS0_Pfiii,"a",@progbits
	.sectionflags	@""
	.align	4
.nv.constant0._Z12matMulKernelPKfS0_Pfiii:
	.zero		932


//--------------------- .nv.constant0._Z15scalarMulKernelPffi --------------------------
	.section	.nv.constant0._Z15scalarMulKernelPffi,"a",@progbits
	.sectionflags	@""
	.align	4
.nv.constant0._Z15scalarMulKernelPffi:
	.zero		912


//--------------------- .nv.constant0._Z9addKernelPKfS0_Pfi --------------------------
	.section	.nv.constant0._Z9addKernelPKfS0_Pfi,"a",@progbits
	.sectionflags	@""
	.align	4
.nv.constant0._Z9addKernelPKfS0_Pfi:
	.zero		924


//--------------------- SYMBOLS --------------------------

	.type		.nv.reservedSmem.offset0,@object
	.size		.nv.reservedSmem.offset0,0x4
